	.headerflags	@"EF_CUDA_TEXMODE_UNIFIED EF_CUDA_64BIT_ADDRESS EF_CUDA_ACCELERATORS EF_CUDA_SM90 EF_CUDA_VIRTUAL_SM(EF_CUDA_SM90)"
	.elftype	@"ET_EXEC"


//--------------------- .nv.info                  --------------------------
	.section	.nv.info,"",@"SHT_CUDA_INFO"
	.align	4


	//----- nvinfo : EIATTR_REGCOUNT
	.align		4
        /*0000*/ 	.byte	0x04, 0x2f
        /*0002*/ 	.short	(.L_3 - .L_2)
	.align		4
.L_2:
        /*0004*/ 	.word	index@(layer_norm_gated_fwd_kernel)
        /*0008*/ 	.word	0x00000028


	//----- nvinfo : EIATTR_FRAME_SIZE
	.align		4
.L_3:
        /*000c*/ 	.byte	0x04, 0x11
        /*000e*/ 	.short	(.L_5 - .L_4)
	.align		4
.L_4:
        /*0010*/ 	.word	index@(layer_norm_gated_fwd_kernel)
        /*0014*/ 	.word	0x00000000


	//----- nvinfo : EIATTR_MIN_STACK_SIZE
	.align		4
.L_5:
        /*0018*/ 	.byte	0x04, 0x12
        /*001a*/ 	.short	(.L_7 - .L_6)
	.align		4
.L_6:
        /*001c*/ 	.word	index@(layer_norm_gated_fwd_kernel)
        /*0020*/ 	.word	0x00000000
.L_7:


//--------------------- .nv.info.layer_norm_gated_fwd_kernel --------------------------
	.section	.nv.info.layer_norm_gated_fwd_kernel,"",@"SHT_CUDA_INFO"
	.sectionflags	@""
	.align	4


	//----- nvinfo : EIATTR_CUDA_API_VERSION
	.align		4
        /*0000*/ 	.byte	0x04, 0x37
        /*0002*/ 	.short	(.L_9 - .L_8)
.L_8:
        /*0004*/ 	.word	0x00000080


	//----- nvinfo : EIATTR_KPARAM_INFO
	.align		4
.L_9:
        /*0008*/ 	.byte	0x04, 0x17
        /*000a*/ 	.short	(.L_11 - .L_10)
.L_10:
        /*000c*/ 	.word	0x00000000
        /*0010*/ 	.short	0x0007
        /*0012*/ 	.short	0x0030
        /*0014*/ 	.byte	0x00, 0xf4, 0x21, 0x00


	//----- nvinfo : EIATTR_KPARAM_INFO
	.align		4
.L_11:
        /*0018*/ 	.byte	0x04, 0x17
        /*001a*/ 	.short	(.L_13 - .L_12)
.L_12:
        /*001c*/ 	.word	0x00000000
        /*0020*/ 	.short	0x0006
        /*0022*/ 	.short	0x002c
        /*0024*/ 	.byte	0x00, 0xf0, 0x11, 0x00


	//----- nvinfo : EIATTR_KPARAM_INFO
	.align		4
.L_13:
        /*0028*/ 	.byte	0x04, 0x17
        /*002a*/ 	.short	(.L_15 - .L_14)
.L_14:
        /*002c*/ 	.word	0x00000000
        /*0030*/ 	.short	0x0005
        /*0032*/ 	.short	0x0028
        /*0034*/ 	.byte	0x00, 0xf0, 0x11, 0x00


	//----- nvinfo : EIATTR_KPARAM_INFO
	.align		4
.L_15:
        /*0038*/ 	.byte	0x04, 0x17
        /*003a*/ 	.short	(.L_17 - .L_16)
.L_16:
        /*003c*/ 	.word	0x00000000
        /*0040*/ 	.short	0x0004
        /*0042*/ 	.short	0x0020
        /*0044*/ 	.byte	0x00, 0xf4, 0x21, 0x00


	//----- nvinfo : EIATTR_KPARAM_INFO
	.align		4
.L_17:
        /*0048*/ 	.byte	0x04, 0x17
        /*004a*/ 	.short	(.L_19 - .L_18)
.L_18:
        /*004c*/ 	.word	0x00000000
        /*0050*/ 	.short	0x0003
        /*0052*/ 	.short	0x0018
        /*0054*/ 	.byte	0x00, 0xf4, 0x21, 0x00


	//----- nvinfo : EIATTR_KPARAM_INFO
	.align		4
.L_19:
        /*0058*/ 	.byte	0x04, 0x17
        /*005a*/ 	.short	(.L_21 - .L_20)
.L_20:
        /*005c*/ 	.word	0x00000000
        /*0060*/ 	.short	0x0002
        /*0062*/ 	.short	0x0010
        /*0064*/ 	.byte	0x00, 0xf4, 0x21, 0x00


	//----- nvinfo : EIATTR_KPARAM_INFO
	.align		4
.L_21:
        /*0068*/ 	.byte	0x04, 0x17
        /*006a*/ 	.short	(.L_23 - .L_22)
.L_22:
        /*006c*/ 	.word	0x00000000
        /*0070*/ 	.short	0x0001
        /*0072*/ 	.short	0x0008
        /*0074*/ 	.byte	0x00, 0xf4, 0x21, 0x00


	//----- nvinfo : EIATTR_KPARAM_INFO
	.align		4
.L_23:
        /*0078*/ 	.byte	0x04, 0x17
        /*007a*/ 	.short	(.L_25 - .L_24)
.L_24:
        /*007c*/ 	.word	0x00000000
        /*0080*/ 	.short	0x0000
        /*0082*/ 	.short	0x0000
        /*0084*/ 	.byte	0x00, 0xf4, 0x21, 0x00


	//----- nvinfo : EIATTR_SPARSE_MMA_MASK
	.align		4
.L_25:
        /*0088*/ 	.byte	0x03, 0x50
        /*008a*/ 	.short	0x0000


	//----- nvinfo : EIATTR_MAXREG_COUNT
	.align		4
        /*008c*/ 	.byte	0x03, 0x1b
        /*008e*/ 	.short	0x00ff


	//----- nvinfo : EIATTR_COOP_GROUP_MASK_REGIDS
	.align		4
        /*0090*/ 	.byte	0x04, 0x29
        /*0092*/ 	.short	(.L_27 - .L_26)


	//   ....[0]....
.L_26:
        /*0094*/ 	.word	0xffffffff


	//   ....[1]....
        /*0098*/ 	.word	0xffffffff


	//   ....[2]....
        /*009c*/ 	.word	0xffffffff


	//   ....[3]....
        /*00a0*/ 	.word	0xffffffff


	//   ....[4]....
        /*00a4*/ 	.word	0xffffffff


	//   ....[5]....
        /*00a8*/ 	.word	0xffffffff


	//   ....[6]....
        /*00ac*/ 	.word	0xffffffff


	//   ....[7]....
        /*00b0*/ 	.word	0xffffffff


	//----- nvinfo : EIATTR_COOP_GROUP_INSTR_OFFSETS
	.align		4
.L_27:
        /*00b4*/ 	.byte	0x04, 0x28
        /*00b6*/ 	.short	(.L_29 - .L_28)


	//   ....[0]....
.L_28:
        /*00b8*/ 	.word	0x00000540


	//   ....[1]....
        /*00bc*/ 	.word	0x00000550


	//   ....[2]....
        /*00c0*/ 	.word	0x00000580


	//   ....[3]....
        /*00c4*/ 	.word	0x00000590


	//   ....[4]....
        /*00c8*/ 	.word	0x000005c0


	//   ....[5]....
        /*00cc*/ 	.word	0x000005d0


	//   ....[6]....
        /*00d0*/ 	.word	0x00000600


	//   ....[7]....
        /*00d4*/ 	.word	0x00000610


	//----- nvinfo : EIATTR_EXIT_INSTR_OFFSETS
	.align		4
.L_29:
        /*00d8*/ 	.byte	0x04, 0x1c
        /*00da*/ 	.short	(.L_31 - .L_30)


	//   ....[0]....
.L_30:
        /*00dc*/ 	.word	0x00001ca0


	//   ....[1]....
        /*00e0*/ 	.word	0x00001cc0


	//----- nvinfo : EIATTR_REQNTID
	.align		4
.L_31:
        /*00e4*/ 	.byte	0x04, 0x10
        /*00e6*/ 	.short	(.L_33 - .L_32)
.L_32:
        /*00e8*/ 	.word	0x00000100
        /*00ec*/ 	.word	0x00000001
        /*00f0*/ 	.word	0x00000001


	//----- nvinfo : EIATTR_CBANK_PARAM_SIZE
	.align		4
.L_33:
        /*00f4*/ 	.byte	0x03, 0x19
        /*00f6*/ 	.short	0x0038


	//----- nvinfo : EIATTR_PARAM_CBANK
	.align		4
        /*00f8*/ 	.byte	0x04, 0x0a
        /*00fa*/ 	.short	(.L_35 - .L_34)
	.align		4
.L_34:
        /*00fc*/ 	.word	index@(.nv.constant0.layer_norm_gated_fwd_kernel)
        /*0100*/ 	.short	0x0210
        /*0102*/ 	.short	0x0038


	//----- nvinfo : EIATTR_SW_WAR
	.align		4
.L_35:
        /*0104*/ 	.byte	0x04, 0x36
        /*0106*/ 	.short	(.L_37 - .L_36)
.L_36:
        /*0108*/ 	.word	0x00000008
.L_37:


//--------------------- .nv.callgraph             --------------------------
	.section	.nv.callgraph,"",@"SHT_CUDA_CALLGRAPH"
	.align	4
	.sectionentsize	8
	.align		4
        /*0000*/ 	.word	0x00000000
	.align		4
        /*0004*/ 	.word	0xffffffff
	.align		4
        /*0008*/ 	.word	0x00000000
	.align		4
        /*000c*/ 	.word	0xfffffffe
	.align		4
        /*0010*/ 	.word	0x00000000
	.align		4
        /*0014*/ 	.word	0xfffffffd
	.align		4
        /*0018*/ 	.word	0x00000000
	.align		4
        /*001c*/ 	.word	0xfffffffc


//--------------------- .nv.constant4             --------------------------
	.section	.nv.constant4,"a",@progbits
	.align	8
	.align		8
.nv.constant4:
        /*0000*/ 	.dword	_$_str
	.align		8
        /*0008*/ 	.dword	_$_str_$_2


//--------------------- .text.layer_norm_gated_fwd_kernel --------------------------
	.section	.text.layer_norm_gated_fwd_kernel,"ax",@progbits
	.sectionflags	@"SHF_BARRIERS=1"
	.align	128
        .global         layer_norm_gated_fwd_kernel
        .type           layer_norm_gated_fwd_kernel,@function
        .size           layer_norm_gated_fwd_kernel,(.L_x_1 - layer_norm_gated_fwd_kernel)
        .other          layer_norm_gated_fwd_kernel,@"STO_CUDA_ENTRY STV_DEFAULT"
layer_norm_gated_fwd_kernel:
.text.layer_norm_gated_fwd_kernel:
[----:B------:R-:W0:Y:S01]  /*0000*/  LDC R1, c[0x0][0x28] ;  /* 0x00000a00ff017b82 */ /* 0x000e220000000800 */
[----:B------:R-:W1:Y:S01]  /*0010*/  S2R R18, SR_TID.X ;  /* 0x0000000000127919 */ /* 0x000e620000002100 */
[----:B------:R-:W-:Y:S01]  /*0020*/  ULDC UR9, c[0x0][0x23c] ;  /* 0x00008f0000097ab9 */ /* 0x000fe20000000800 */
[----:B------:R-:W-:Y:S01]  /*0030*/  ULDC.64 UR4, c[0x0][0x210] ;  /* 0x0000840000047ab9 */ /* 0x000fe20000000a00 */
[----:B------:R-:W-:Y:S01]  /*0040*/  USHF.R.S32.HI UR8, URZ, 0x1f, UR9 ;  /* 0x0000001f3f087899 */ /* 0x000fe20008011409 */
[----:B------:R-:W2:Y:S01]  /*0050*/  S2R R25, SR_CTAID.X ;  /* 0x0000000000197919 */ /* 0x000ea20000002500 */
[----:B------:R-:W-:Y:S02]  /*0060*/  CS2R R12, SRZ ;  /* 0x00000000000c7805 */ /* 0x000fe4000001ff00 */
[----:B------:R-:W-:Y:S02]  /*0070*/  CS2R R14, SRZ ;  /* 0x00000000000e7805 */ /* 0x000fe4000001ff00 */
[----:B------:R-:W-:-:S02]  /*0080*/  CS2R R8, SRZ ;  /* 0x0000000000087805 */ /* 0x000fc4000001ff00 */
[----:B------:R-:W-:Y:S01]  /*0090*/  CS2R R10, SRZ ;  /* 0x00000000000a7805 */ /* 0x000fe2000001ff00 */
[----:B------:R-:W-:Y:S01]  /*00a0*/  ULDC.64 UR6, c[0x0][0x208] ;  /* 0x0000820000067ab9 */ /* 0x000fe20000000a00 */
[----:B------:R-:W3:Y:S01]  /*00b0*/  LDC R36, c[0x0][0x238] ;  /* 0x00008e00ff247b82 */ /* 0x000ee20000000800 */
[----:B-1----:R-:W-:Y:S02]  /*00c0*/  SHF.R.U32.HI R24, RZ, 0x4, R18 ;  /* 0x00000004ff187819 */ /* 0x002fe40000011612 */
[----:B------:R-:W-:Y:S02]  /*00d0*/  SHF.L.U32 R0, R18, 0x3, RZ ;  /* 0x0000000312007819 */ /* 0x000fe400000006ff */
[----:B--2---:R-:W-:Y:S02]  /*00e0*/  SHF.L.U32 R25, R25, 0x5, RZ ;  /* 0x0000000519197819 */ /* 0x004fe400000006ff */
[----:B------:R-:W-:Y:S02]  /*00f0*/  SGXT.U32 R24, R24, 0x4 ;  /* 0x000000041818781a */ /* 0x000fe40000000000 */
[----:B------:R-:W-:-:S02]  /*0100*/  LOP3.LUT R0, R0, 0x78, RZ, 0xc0, !PT ;  /* 0x0000007800007812 */ /* 0x000fc400078ec0ff */
[----:B------:R-:W-:Y:S02]  /*0110*/  LOP3.LUT R4, R24, R25, RZ, 0xfc, !PT ;  /* 0x0000001918047212 */ /* 0x000fe400078efcff */
[C---:B------:R-:W-:Y:S01]  /*0120*/  LOP3.LUT R2, R25.reuse, 0x10, R24, 0xfe, !PT ;  /* 0x0000001019027812 */ /* 0x040fe200078efe18 */
[----:B------:R-:W-:Y:S01]  /*0130*/  IMAD.WIDE.U32 R16, R0, 0x2, RZ ;  /* 0x0000000200107825 */ /* 0x000fe200078e00ff */
[C---:B------:R-:W-:Y:S02]  /*0140*/  SHF.L.U32 R5, R4.reuse, 0x8, RZ ;  /* 0x0000000804057819 */ /* 0x040fe400000006ff */
[----:B------:R-:W-:Y:S02]  /*0150*/  ISETP.GT.AND P1, PT, R25, -0x1, PT ;  /* 0xffffffff1900780c */ /* 0x000fe40003f24270 */
[----:B------:R-:W-:Y:S02]  /*0160*/  SHF.R.S32.HI R19, RZ, 0x1f, R25 ;  /* 0x0000001fff137819 */ /* 0x000fe40000011419 */
[----:B------:R-:W-:-:S02]  /*0170*/  ISETP.LT.U32.AND P0, PT, R4, UR9, PT ;  /* 0x0000000904007c0c */ /* 0x000fc4000bf01070 */
[C---:B------:R-:W-:Y:S02]  /*0180*/  ISETP.LT.U32.AND P2, PT, R2.reuse, UR9, PT ;  /* 0x0000000902007c0c */ /* 0x040fe4000bf41070 */
[----:B------:R-:W-:Y:S02]  /*0190*/  SHF.L.U32 R3, R2, 0x8, RZ ;  /* 0x0000000802037819 */ /* 0x000fe400000006ff */
[----:B------:R-:W-:Y:S02]  /*01a0*/  LOP3.LUT R0, R5, R16, RZ, 0xfc, !PT ;  /* 0x0000001005007212 */ /* 0x000fe400078efcff */
[--C-:B------:R-:W-:Y:S02]  /*01b0*/  SHF.L.U64.HI R7, R4, 0x8, R19.reuse ;  /* 0x0000000804077819 */ /* 0x100fe40000010213 */
[----:B------:R-:W-:Y:S02]  /*01c0*/  ISETP.LT.AND.EX P0, PT, R19, UR8, P1, P0 ;  /* 0x0000000813007c0c */ /* 0x000fe40008f01300 */
[----:B------:R-:W-:-:S02]  /*01d0*/  SHF.L.U64.HI R5, R2, 0x8, R19 ;  /* 0x0000000802057819 */ /* 0x000fc40000010213 */
[----:B------:R-:W-:Y:S02]  /*01e0*/  LOP3.LUT R2, R3, R16, RZ, 0xfc, !PT ;  /* 0x0000001003027212 */ /* 0x000fe400078efcff */
[----:B------:R-:W-:Y:S02]  /*01f0*/  ISETP.LT.AND.EX P1, PT, R19, UR8, P1, P2 ;  /* 0x0000000813007c0c */ /* 0x000fe40008f21320 */
[-C--:B------:R-:W-:Y:S02]  /*0200*/  LOP3.LUT R4, R7, R17.reuse, RZ, 0xfc, !PT ;  /* 0x0000001107047212 */ /* 0x080fe400078efcff */
[----:B------:R-:W-:Y:S02]  /*0210*/  IADD3 R20, P3, R0, UR4, RZ ;  /* 0x0000000400147c10 */ /* 0x000fe4000ff7e0ff */
[----:B------:R-:W-:Y:S02]  /*0220*/  LOP3.LUT R3, R5, R17, RZ, 0xfc, !PT ;  /* 0x0000001105037212 */ /* 0x000fe400078efcff */
[----:B------:R-:W-:-:S02]  /*0230*/  IADD3 R22, P4, R2, UR4, RZ ;  /* 0x0000000402167c10 */ /* 0x000fc4000ff9e0ff */
[----:B------:R-:W-:Y:S02]  /*0240*/  IADD3.X R21, R4, UR5, RZ, P3, !PT ;  /* 0x0000000504157c10 */ /* 0x000fe40009ffe4ff */
[----:B------:R-:W-:-:S03]  /*0250*/  IADD3.X R23, R3, UR5, RZ, P4, !PT ;  /* 0x0000000503177c10 */ /* 0x000fc6000a7fe4ff */
[----:B------:R-:W2:Y:S04]  /*0260*/  @P0 LDG.E.128 R12, desc[UR6][R20.64] ;  /* 0x00000006140c0981 */ /* 0x000ea8000c1e1d00 */
[----:B------:R-:W4:Y:S01]  /*0270*/  @P1 LDG.E.128 R8, desc[UR6][R22.64] ;  /* 0x0000000616081981 */ /* 0x000f22000c1e1d00 */
[----:B------:R-:W1:Y:S01]  /*0280*/  S2UR UR5, SR_CgaCtaId ;  /* 0x00000000000579c3 */ /* 0x000e620000008800 */
[----:B------:R-:W-:Y:S02]  /*0290*/  UMOV UR4, 0x400 ;  /* 0x0000040000047882 */ /* 0x000fe40000000000 */
[----:B-1----:R-:W-:-:S06]  /*02a0*/  ULEA UR4, UR5, UR4, 0x18 ;  /* 0x0000000405047291 */ /* 0x002fcc000f8ec03f */
[----:B------:R-:W-:Y:S02]  /*02b0*/  LEA R24, R24, UR4, 0x2 ;  /* 0x0000000418187c11 */ /* 0x000fe4000f8e10ff */
[C---:B--2---:R-:W-:Y:S02]  /*02c0*/  PRMT R7, R12.reuse, 0x7632, R7 ;  /* 0x000076320c077816 */ /* 0x044fe40000000007 */
[----:B------:R-:W-:Y:S02]  /*02d0*/  SHF.L.U32 R5, R12, 0x10, RZ ;  /* 0x000000100c057819 */ /* 0x000fe400000006ff */
[----:B----4-:R-:W-:Y:S02]  /*02e0*/  PRMT R21, R8, 0x7632, R21 ;  /* 0x0000763208157816 */ /* 0x010fe40000000015 */
[----:B------:R-:W-:Y:S02]  /*02f0*/  SHF.L.U32 R7, R7, 0x10, RZ ;  /* 0x0000001007077819 */ /* 0x000fe400000006ff */
[----:B------:R-:W-:-:S02]  /*0300*/  SHF.L.U32 R21, R21, 0x10, RZ ;  /* 0x0000001015157819 */ /* 0x000fc400000006ff */
[----:B------:R-:W-:Y:S01]  /*0310*/  SHF.L.U32 R23, R8, 0x10, RZ ;  /* 0x0000001008177819 */ /* 0x000fe200000006ff */
[----:B------:R-:W-:Y:S01]  /*0320*/  FMUL R12, R7, R7 ;  /* 0x00000007070c7220 */ /* 0x000fe20000400000 */
[----:B------:R-:W-:Y:S01]  /*0330*/  PRMT R27, R13, 0x7632, R27 ;  /* 0x000076320d1b7816 */ /* 0x000fe2000000001b */
[----:B------:R-:W-:Y:S01]  /*0340*/  FMUL R8, R21, R21 ;  /* 0x0000001515087220 */ /* 0x000fe20000400000 */
[----:B------:R-:W-:Y:S01]  /*0350*/  SHF.L.U32 R6, R13, 0x10, RZ ;  /* 0x000000100d067819 */ /* 0x000fe200000006ff */
[----:B------:R-:W-:Y:S01]  /*0360*/  FFMA R13, R5, R5, R12 ;  /* 0x00000005050d7223 */ /* 0x000fe2000000000c */
[C---:B------:R-:W-:Y:S02]  /*0370*/  PRMT R28, R9.reuse, 0x7632, R28 ;  /* 0x00007632091c7816 */ /* 0x040fe4000000001c */
[----:B------:R-:W-:Y:S01]  /*0380*/  SHF.L.U32 R26, R9, 0x10, RZ ;  /* 0x00000010091a7819 */ /* 0x000fe200000006ff */
[----:B------:R-:W-:Y:S01]  /*0390*/  FFMA R9, R23, R23, R8 ;  /* 0x0000001717097223 */ /* 0x000fe20000000008 */
[----:B------:R-:W-:Y:S01]  /*03a0*/  SHF.L.U32 R27, R27, 0x10, RZ ;  /* 0x000000101b1b7819 */ /* 0x000fe200000006ff */
[----:B------:R-:W-:Y:S01]  /*03b0*/  FFMA R8, R6, R6, R13 ;  /* 0x0000000606087223 */ /* 0x000fe2000000000d */
[----:B------:R-:W-:Y:S01]  /*03c0*/  SHF.L.U32 R28, R28, 0x10, RZ ;  /* 0x000000101c1c7819 */ /* 0x000fe200000006ff */
[----:B------:R-:W-:Y:S01]  /*03d0*/  FFMA R13, R26, R26, R9 ;  /* 0x0000001a1a0d7223 */ /* 0x000fe20000000009 */
[C---:B------:R-:W-:Y:S01]  /*03e0*/  PRMT R30, R14.reuse, 0x7632, R30 ;  /* 0x000076320e1e7816 */ /* 0x040fe2000000001e */
[----:B------:R-:W-:Y:S01]  /*03f0*/  FFMA R9, R27, R27, R8 ;  /* 0x0000001b1b097223 */ /* 0x000fe20000000008 */
[----:B------:R-:W-:Y:S01]  /*0400*/  SHF.L.U32 R20, R14, 0x10, RZ ;  /* 0x000000100e147819 */ /* 0x000fe200000006ff */
[----:B------:R-:W-:Y:S01]  /*0410*/  FFMA R8, R28, R28, R13 ;  /* 0x0000001c1c087223 */ /* 0x000fe2000000000d */
[----:B------:R-:W-:-:S02]  /*0420*/  PRMT R29, R10, 0x7632, R29 ;  /* 0x000076320a1d7816 */ /* 0x000fc4000000001d */
[----:B------:R-:W-:Y:S01]  /*0430*/  SHF.L.U32 R31, R10, 0x10, RZ ;  /* 0x000000100a1f7819 */ /* 0x000fe200000006ff */
[----:B------:R-:W-:Y:S01]  /*0440*/  FFMA R9, R20, R20, R9 ;  /* 0x0000001414097223 */ /* 0x000fe20000000009 */
[----:B------:R-:W-:Y:S02]  /*0450*/  SHF.L.U32 R30, R30, 0x10, RZ ;  /* 0x000000101e1e7819 */ /* 0x000fe400000006ff */
        /* <DEDUP_REMOVED lines=11> */
[----:B------:R-:W-:Y:S02]  /*0510*/  FFMA R11, R33, R33, R8 ;  /* 0x00000021210b7223 */ /* 0x000fe40000000008 */
[----:B------:R-:W-:Y:S02]  /*0520*/  FFMA R9, R34, R34, R9 ;  /* 0x0000002222097223 */ /* 0x000fe40000000009 */
[----:B------:R-:W-:-:S03]  /*0530*/  FFMA R11, R32, R32, R11 ;  /* 0x00000020200b7223 */ /* 0x000fc6000000000b */
[----:B------:R-:W1:Y:S04]  /*0540*/  SHFL.BFLY PT, R8, R9, 0x8, 0x1f ;  /* 0x0d001f0009087f89 */ /* 0x000e6800000e0000 */
[----:B------:R-:W2:Y:S01]  /*0550*/  SHFL.BFLY PT, R10, R11, 0x8, 0x1f ;  /* 0x0d001f000b0a7f89 */ /* 0x000ea200000e0000 */
[----:B-1----:R-:W-:Y:S01]  /*0560*/  FADD R8, R9, R8 ;  /* 0x0000000809087221 */ /* 0x002fe20000000000 */
[----:B--2---:R-:W-:-:S04]  /*0570*/  FADD R12, R11, R10 ;  /* 0x0000000a0b0c7221 */ /* 0x004fc80000000000 */
        /* <DEDUP_REMOVED lines=11> */
[----:B--2---:R-:W-:-:S03]  /*0630*/  FADD R11, R14, R11 ;  /* 0x0000000b0e0b7221 */ /* 0x004fc60000000000 */
[--C-:B---3--:R-:W-:Y:S01]  /*0640*/  FFMA R9, R9, 0.0078125, R36.reuse ;  /* 0x3c00000009097823 */ /* 0x108fe20000000024 */
[----:B------:R-:W-:-:S03]  /*0650*/  FFMA R11, R11, 0.0078125, R36 ;  /* 0x3c0000000b0b7823 */ /* 0x000fc60000000024 */
[----:B------:R1:W2:Y:S08]  /*0660*/  MUFU.SQRT R8, R9 ;  /* 0x0000000900087308 */ /* 0x0002b00000002000 */
[----:B------:R-:W3:Y:S01]  /*0670*/  MUFU.SQRT R12, R11 ;  /* 0x0000000b000c7308 */ /* 0x000ee20000002000 */
[----:B-1----:R-:W-:Y:S01]  /*0680*/  HFMA2.MMA R9, -RZ, RZ, 1.625, 0 ;  /* 0x3e800000ff097435 */ /* 0x002fe200000001ff */
[----:B--2---:R-:W-:-:S02]  /*0690*/  FSETP.GT.AND P2, PT, |R8|, 8.50705917302346158658e+37, PT ;  /* 0x7e8000000800780b */ /* 0x004fc40003f44200 */
[----:B------:R-:W-:-:S07]  /*06a0*/  FSETP.GEU.AND P4, PT, |R8|, 1.175494350822287508e-38, PT ;  /* 0x008000000800780b */ /* 0x000fce0003f8e200 */
[C---:B------:R-:W-:Y:S02]  /*06b0*/  FSEL R10, R9.reuse, 1, P2 ;  /* 0x3f800000090a7808 */ /* 0x040fe40001000000 */
[C---:B---3--:R-:W-:Y:S02]  /*06c0*/  FSETP.GT.AND P3, PT, |R12|.reuse, 8.50705917302346158658e+37, PT ;  /* 0x7e8000000c00780b */ /* 0x048fe40003f64200 */
[----:B------:R-:W-:Y:S02]  /*06d0*/  FSETP.GEU.AND P5, PT, |R12|, 1.175494350822287508e-38, PT ;  /* 0x008000000c00780b */ /* 0x000fe40003fae200 */
[----:B------:R-:W-:Y:S01]  /*06e0*/  FSEL R9, R9, 1, P3 ;  /* 0x3f80000009097808 */ /* 0x000fe20001800000 */
[----:B------:R-:W-:Y:S01]  /*06f0*/  @P2 FMUL R8, R8, 0.25 ;  /* 0x3e80000008082820 */ /* 0x000fe20000400000 */
[----:B------:R-:W-:Y:S01]  /*0700*/  LOP3.LUT P2, RZ, R18, 0xe0, RZ, 0xc0, !PT ;  /* 0x000000e012ff7812 */ /* 0x000fe2000784c0ff */
[----:B------:R-:W-:Y:S02]  /*0710*/  @!P4 FMUL R10, R10, 16777216 ;  /* 0x4b8000000a0ac820 */ /* 0x000fe40000400000 */
[----:B------:R-:W-:-:S04]  /*0720*/  @!P4 FMUL R8, R8, 16777216 ;  /* 0x4b8000000808c820 */ /* 0x000fc80000400000 */
[----:B------:R-:W-:Y:S01]  /*0730*/  @P3 FMUL R12, R12, 0.25 ;  /* 0x3e8000000c0c3820 */ /* 0x000fe20000400000 */
[----:B------:R1:W2:Y:S01]  /*0740*/  MUFU.RCP R35, R8 ;  /* 0x0000000800237308 */ /* 0x0002a20000001000 */
[----:B------:R-:W-:Y:S02]  /*0750*/  @!P5 FMUL R9, R9, 16777216 ;  /* 0x4b8000000909d820 */ /* 0x000fe40000400000 */
[----:B------:R-:W-:-:S05]  /*0760*/  @!P5 FMUL R12, R12, 16777216 ;  /* 0x4b8000000c0cd820 */ /* 0x000fca0000400000 */
[----:B------:R3:W4:Y:S01]  /*0770*/  MUFU.RCP R36, R12 ;  /* 0x0000000c00247308 */ /* 0x0007220000001000 */
[----:B-1----:R-:W-:Y:S01]  /*0780*/  LOP3.LUT R8, R18, 0x1f, RZ, 0xc0, !PT ;  /* 0x0000001f12087812 */ /* 0x002fe200078ec0ff */
[----:B--2---:R-:W-:-:S03]  /*0790*/  FMUL R35, R35, R10 ;  /* 0x0000000a23237220 */ /* 0x004fc60000400000 */
[----:B------:R-:W-:Y:S01]  /*07a0*/  LEA R10, R8, UR4, 0x2 ;  /* 0x00000004080a7c11 */ /* 0x000fe2000f8e10ff */
[----:B------:R-:W-:Y:S01]  /*07b0*/  ULDC.64 UR4, c[0x0][0x230] ;  /* 0x00008c0000047ab9 */ /* 0x000fe20000000a00 */
[----:B---3--:R-:W-:Y:S01]  /*07c0*/  LOP3.LUT R12, R25, 0x1f, R18, 0xf8, !PT ;  /* 0x0000001f190c7812 */ /* 0x008fe200078ef812 */
[----:B------:R-:W-:Y:S03]  /*07d0*/  STS [R24], R35 ;  /* 0x0000002318007388 */ /* 0x000fe60000000800 */
[----:B------:R-:W-:Y:S01]  /*07e0*/  ISETP.LT.U32.AND P3, PT, R12, UR9, PT ;  /* 0x000000090c007c0c */ /* 0x000fe2000bf61070 */
[----:B----4-:R-:W-:-:S03]  /*07f0*/  FMUL R36, R36, R9 ;  /* 0x0000000924247220 */ /* 0x010fc60000400000 */
[----:B------:R-:W-:Y:S01]  /*0800*/  ISETP.LT.AND.EX P2, PT, R19, UR8, !P2, P3 ;  /* 0x0000000813007c0c */ /* 0x000fe2000d741330 */
[----:B------:R-:W-:Y:S01]  /*0810*/  ULDC.64 UR8, c[0x0][0x228] ;  /* 0x00008a0000087ab9 */ /* 0x000fe20000000a00 */
[----:B------:R-:W-:Y:S01]  /*0820*/  STS [R24+0x40], R36 ;  /* 0x0000402418007388 */ /* 0x000fe20000000800 */
[----:B------:R-:W-:Y:S02]  /*0830*/  LEA R18, P3, R12, UR4, 0x2 ;  /* 0x000000040c127c11 */ /* 0x000fe4000f8610ff */
[----:B------:R-:W-:Y:S01]  /*0840*/  ISETP.GT.AND P2, PT, R25, -0x1, P2 ;  /* 0xffffffff1900780c */ /* 0x000fe20001744270 */
[----:B------:R-:W-:Y:S01]  /*0850*/  BAR.SYNC.DEFER_BLOCKING 0x0 ;  /* 0x0000000000007b1d */ /* 0x000fe20000010000 */
[----:B------:R-:W-:Y:S02]  /*0860*/  IADD3 R8, P4, R16, UR8, RZ ;  /* 0x0000000810087c10 */ /* 0x000fe4000ff9e0ff */
[----:B------:R-:W-:Y:S02]  /*0870*/  LEA.HI.X R19, R12, UR5, R19, 0x2, P3 ;  /* 0x000000050c137c11 */ /* 0x000fe400098f1413 */
[----:B------:R-:W-:Y:S01]  /*0880*/  IADD3.X R9, R17, UR9, RZ, P4, !PT ;  /* 0x0000000911097c10 */ /* 0x000fe2000a7fe4ff */
[----:B------:R-:W-:Y:S01]  /*0890*/  ULDC.64 UR4, c[0x0][0x218] ;  /* 0x0000860000047ab9 */ /* 0x000fe20000000a00 */
[----:B------:R-:W1:Y:S01]  /*08a0*/  LDS R37, [R10] ;  /* 0x000000000a257984 */ /* 0x000e620000000800 */
[----:B------:R-:W-:-:S02]  /*08b0*/  CS2R R12, SRZ ;  /* 0x00000000000c7805 */ /* 0x000fc4000001ff00 */
[----:B------:R-:W-:Y:S02]  /*08c0*/  CS2R R14, SRZ ;  /* 0x00000000000e7805 */ /* 0x000fe4000001ff00 */
[----:B-1----:R1:W-:Y:S04]  /*08d0*/  @P2 STG.E desc[UR6][R18.64], R37 ;  /* 0x0000002512002986 */ /* 0x0023e8000c101906 */
[----:B------:R-:W2:Y:S01]  /*08e0*/  LDG.E.128 R8, desc[UR6][R8.64] ;  /* 0x0000000608087981 */ /* 0x000ea2000c1e1d00 */
[----:B------:R-:W-:-:S04]  /*08f0*/  IADD3 R24, P2, R0, UR4, RZ ;  /* 0x0000000400187c10 */ /* 0x000fc8000ff5e0ff */
[----:B------:R-:W-:-:S05]  /*0900*/  IADD3.X R25, R4, UR5, RZ, P2, !PT ;  /* 0x0000000504197c10 */ /* 0x000fca00097fe4ff */
[----:B------:R3:W4:Y:S01]  /*0910*/  @P0 LDG.E.128 R12, desc[UR6][R24.64] ;  /* 0x00000006180c0981 */ /* 0x000722000c1e1d00 */
[----:B------:R-:W-:Y:S02]  /*0920*/  CS2R R16, SRZ ;  /* 0x0000000000107805 */ /* 0x000fe4000001ff00 */
[----:B-1----:R-:W-:Y:S02]  /*0930*/  CS2R R18, SRZ ;  /* 0x0000000000127805 */ /* 0x002fe4000001ff00 */
[----:B---3--:R-:W-:-:S04]  /*0940*/  IADD3 R24, P2, R2, UR4, RZ ;  /* 0x0000000402187c10 */ /* 0x008fc8000ff5e0ff */
[----:B------:R-:W-:Y:S01]  /*0950*/  IADD3.X R25, R3, UR5, RZ, P2, !PT ;  /* 0x0000000503197c10 */ /* 0x000fe200097fe4ff */
[-C--:B------:R-:W-:Y:S01]  /*0960*/  FMUL R5, R5, R35.reuse ;  /* 0x0000002305057220 */ /* 0x080fe20000400000 */
[-C--:B------:R-:W-:Y:S01]  /*0970*/  FMUL R23, R23, R36.reuse ;  /* 0x0000002417177220 */ /* 0x080fe20000400000 */
[-C--:B------:R-:W-:Y:S01]  /*0980*/  FMUL R20, R20, R35.reuse ;  /* 0x0000002314147220 */ /* 0x080fe20000400000 */
[-C--:B------:R-:W-:Y:S01]  /*0990*/  FMUL R31, R31, R36.reuse ;  /* 0x000000241f1f7220 */ /* 0x080fe20000400000 */
[----:B------:R2:W3:Y:S01]  /*09a0*/  @P1 LDG.E.128 R16, desc[UR6][R24.64] ;  /* 0x0000000618101981 */ /* 0x0004e2000c1e1d00 */
[-C--:B------:R-:W-:Y:S01]  /*09b0*/  FMUL R22, R22, R35.reuse ;  /* 0x0000002316167220 */ /* 0x080fe20000400000 */
[-C--:B------:R-:W-:Y:S01]  /*09c0*/  FMUL R33, R33, R36.reuse ;  /* 0x0000002421217220 */ /* 0x080fe20000400000 */
[-C--:B------:R-:W-:Y:S01]  /*09d0*/  FMUL R6, R6, R35.reuse ;  /* 0x0000002306067220 */ /* 0x080fe20000400000 */
[-C--:B------:R-:W-:Y:S01]  /*09e0*/  FMUL R26, R26, R36.reuse ;  /* 0x000000241a1a7220 */ /* 0x080fe20000400000 */
[-C--:B------:R-:W-:Y:S01]  /*09f0*/  FMUL R7, R7, R35.reuse ;  /* 0x0000002307077220 */ /* 0x080fe20000400000 */
[-C--:B------:R-:W-:Y:S01]  /*0a00*/  FMUL R27, R27, R35.reuse ;  /* 0x000000231b1b7220 */ /* 0x080fe20000400000 */
[-C--:B------:R-:W-:Y:S01]  /*0a10*/  FMUL R30, R30, R35.reuse ;  /* 0x000000231e1e7220 */ /* 0x080fe20000400000 */
[----:B------:R-:W-:Y:S01]  /*0a20*/  FMUL R34, R34, R35 ;  /* 0x0000002322227220 */ /* 0x000fe20000400000 */
[-C--:B------:R-:W-:Y:S01]  /*0a30*/  FMUL R21, R21, R36.reuse ;  /* 0x0000002415157220 */ /* 0x080fe20000400000 */
[-C--:B------:R-:W-:Y:S01]  /*0a40*/  FMUL R28, R28, R36.reuse ;  /* 0x000000241c1c7220 */ /* 0x080fe20000400000 */
[-C--:B------:R-:W-:Y:S01]  /*0a50*/  FMUL R29, R29, R36.reuse ;  /* 0x000000241d1d7220 */ /* 0x080fe20000400000 */
[----:B------:R-:W-:Y:S01]  /*0a60*/  FMUL R32, R32, R36 ;  /* 0x0000002420207220 */ /* 0x000fe20000400000 */
[----:B------:R-:W-:Y:S01]  /*0a70*/  ULDC.64 UR4, c[0x0][0x220] ;  /* 0x0000880000047ab9 */ /* 0x000fe20000000a00 */
[----:B--2---:R-:W-:-:S02]  /*0a80*/  SHF.L.U32 R24, R8, 0x10, RZ ;  /* 0x0000001008187819 */ /* 0x004fc400000006ff */
[----:B------:R-:W-:Y:S02]  /*0a90*/  SHF.L.U32 R25, R9, 0x10, RZ ;  /* 0x0000001009197819 */ /* 0x000fe400000006ff */
[----:B------:R-:W-:Y:S01]  /*0aa0*/  PRMT R8, R8, 0x7632, R8 ;  /* 0x0000763208087816 */ /* 0x000fe20000000008 */
[C---:B------:R-:W-:Y:S01]  /*0ab0*/  FMUL R5, R24.reuse, R5 ;  /* 0x0000000518057220 */ /* 0x040fe20000400000 */
[----:B------:R-:W-:Y:S01]  /*0ac0*/  FMUL R23, R24, R23 ;  /* 0x0000001718177220 */ /* 0x000fe20000400000 */
[----:B------:R-:W-:Y:S01]  /*0ad0*/  SHF.L.U32 R24, R10, 0x10, RZ ;  /* 0x000000100a187819 */ /* 0x000fe200000006ff */
[C---:B------:R-:W-:Y:S01]  /*0ae0*/  FMUL R6, R25.reuse, R6 ;  /* 0x0000000619067220 */ /* 0x040fe20000400000 */
[----:B------:R-:W-:Y:S01]  /*0af0*/  FMUL R26, R25, R26 ;  /* 0x0000001a191a7220 */ /* 0x000fe20000400000 */
[----:B------:R-:W-:Y:S02]  /*0b00*/  PRMT R9, R9, 0x7632, R9 ;  /* 0x0000763209097816 */ /* 0x000fe40000000009 */
[C---:B------:R-:W-:Y:S01]  /*0b10*/  FMUL R20, R24.reuse, R20 ;  /* 0x0000001418147220 */ /* 0x040fe20000400000 */
[----:B------:R-:W-:Y:S01]  /*0b20*/  FMUL R31, R24, R31 ;  /* 0x0000001f181f7220 */ /* 0x000fe20000400000 */
[----:B------:R-:W-:-:S02]  /*0b30*/  SHF.L.U32 R24, R11, 0x10, RZ ;  /* 0x000000100b187819 */ /* 0x000fc400000006ff */
[----:B------:R-:W-:Y:S02]  /*0b40*/  SHF.L.U32 R8, R8, 0x10, RZ ;  /* 0x0000001008087819 */ /* 0x000fe400000006ff */
[----:B------:R-:W-:Y:S01]  /*0b50*/  PRMT R10, R10, 0x7632, R10 ;  /* 0x000076320a0a7816 */ /* 0x000fe2000000000a */
[C---:B------:R-:W-:Y:S01]  /*0b60*/  FMUL R22, R24.reuse, R22 ;  /* 0x0000001618167220 */ /* 0x040fe20000400000 */
[----:B------:R-:W-:Y:S01]  /*0b70*/  FMUL R33, R24, R33 ;  /* 0x0000002118217220 */ /* 0x000fe20000400000 */
[----:B----4-:R-:W-:Y:S01]  /*0b80*/  SHF.L.U32 R24, R12, 0x10, RZ ;  /* 0x000000100c187819 */ /* 0x010fe200000006ff */
[----:B------:R-:W-:Y:S01]  /*0b90*/  FMUL R7, R8, R7 ;  /* 0x0000000708077220 */ /* 0x000fe20000400000 */
[----:B------:R-:W-:Y:S01]  /*0ba0*/  PRMT R12, R12, 0x7632, R12 ;  /* 0x000076320c0c7816 */ /* 0x000fe2000000000c */
[----:B------:R-:W-:Y:S01]  /*0bb0*/  FMUL R21, R8, R21 ;  /* 0x0000001508157220 */ /* 0x000fe20000400000 */
[----:B------:R-:W-:Y:S01]  /*0bc0*/  SHF.L.U32 R9, R9, 0x10, RZ ;  /* 0x0000001009097819 */ /* 0x000fe200000006ff */
[----:B------:R-:W-:Y:S01]  /*0bd0*/  FADD R25, RZ, -R24 ;  /* 0x80000018ff197221 */ /* 0x000fe20000000000 */
[----:B------:R-:W-:Y:S01]  /*0be0*/  SHF.L.U32 R10, R10, 0x10, RZ ;  /* 0x000000100a0a7819 */ /* 0x000fe200000006ff */
[----:B------:R-:W-:Y:S01]  /*0bf0*/  FMUL R5, R5, R24 ;  /* 0x0000001805057220 */ /* 0x000fe20000400000 */
[----:B------:R-:W-:Y:S01]  /*0c00*/  SHF.L.U32 R12, R12, 0x10, RZ ;  /* 0x000000100c0c7819 */ /* 0x000fe200000006ff */
[----:B------:R-:W-:Y:S01]  /*0c10*/  FMUL R35, R25, 1.4426950216293334961 ;  /* 0x3fb8aa3b19237820 */ /* 0x000fe20000400000 */
[C---:B------:R-:W-:Y:S01]  /*0c20*/  FMUL R27, R9.reuse, R27 ;  /* 0x0000001b091b7220 */ /* 0x040fe20000400000 */
[----:B------:R-:W-:Y:S01]  /*0c30*/  FMUL R28, R9, R28 ;  /* 0x0000001c091c7220 */ /* 0x000fe20000400000 */
[----:B------:R-:W-:Y:S01]  /*0c40*/  MOV R8, 0x3e800000 ;  /* 0x3e80000000087802 */ /* 0x000fe20000000f00 */
[C---:B------:R-:W-:Y:S01]  /*0c50*/  FMUL R30, R10.reuse, R30 ;  /* 0x0000001e0a1e7220 */ /* 0x040fe20000400000 */
[----:B------:R-:W-:Y:S01]  /*0c60*/  FSETP.GEU.AND P2, PT, R35, -126, PT ;  /* 0xc2fc00002300780b */ /* 0x000fe20003f4e000 */
[----:B------:R-:W-:Y:S01]  /*0c70*/  FMUL R29, R10, R29 ;  /* 0x0000001d0a1d7220 */ /* 0x000fe20000400000 */
[----:B------:R-:W-:Y:S01]  /*0c80*/  SHF.L.U32 R9, R13, 0x10, RZ ;  /* 0x000000100d097819 */ /* 0x000fe200000006ff */
[----:B------:R-:W-:Y:S01]  /*0c90*/  FMUL R7, R7, R12 ;  /* 0x0000000c07077220 */ /* 0x000fe20000400000 */
[----:B------:R-:W-:Y:S01]  /*0ca0*/  PRMT R11, R11, 0x7632, R11 ;  /* 0x000076320b0b7816 */ /* 0x000fe2000000000b */
[----:B------:R-:W-:-:S02]  /*0cb0*/  FADD R12, RZ, -R12 ;  /* 0x8000000cff0c7221 */ /* 0x000fc40000000000 */
[----:B------:R-:W-:Y:S01]  /*0cc0*/  FMUL R6, R6, R9 ;  /* 0x0000000906067220 */ /* 0x000fe20000400000 */
[----:B------:R-:W-:Y:S01]  /*0cd0*/  FADD R9, RZ, -R9 ;  /* 0x80000009ff097221 */ /* 0x000fe20000000000 */
[----:B------:R-:W-:Y:S01]  /*0ce0*/  SHF.L.U32 R11, R11, 0x10, RZ ;  /* 0x000000100b0b7819 */ /* 0x000fe200000006ff */
[----:B------:R-:W-:Y:S02]  /*0cf0*/  FMUL R24, R12, 1.4426950216293334961 ;  /* 0x3fb8aa3b0c187820 */ /* 0x000fe40000400000 */
[----:B------:R-:W-:Y:S01]  /*0d00*/  FMUL R9, R9, 1.4426950216293334961 ;  /* 0x3fb8aa3b09097820 */ /* 0x000fe20000400000 */
[----:B------:R-:W-:Y:S01]  /*0d10*/  @!P2 FMUL R35, R35, 0.5 ;  /* 0x3f0000002323a820 */ /* 0x000fe20000400000 */
[C---:B------:R-:W-:Y:S01]  /*0d20*/  FMUL R34, R11.reuse, R34 ;  /* 0x000000220b227220 */ /* 0x040fe20000400000 */
[----:B------:R-:W-:Y:S01]  /*0d30*/  FMUL R32, R11, R32 ;  /* 0x000000200b207220 */ /* 0x000fe20000400000 */
[----:B------:R-:W-:Y:S01]  /*0d40*/  FSETP.GEU.AND P5, PT, R24, -126, PT ;  /* 0xc2fc00001800780b */ /* 0x000fe20003fae000 */
[----:B------:R1:W2:Y:S01]  /*0d50*/  MUFU.EX2 R25, R35 ;  /* 0x0000002300197308 */ /* 0x0002a20000000800 */
[----:B------:R-:W-:-:S02]  /*0d60*/  PRMT R11, R13, 0x7632, R11 ;  /* 0x000076320d0b7816 */ /* 0x000fc4000000000b */
[----:B-1----:R-:W-:-:S09]  /*0d70*/  SHF.L.U32 R35, R15, 0x10, RZ ;  /* 0x000000100f237819 */ /* 0x002fd200000006ff */
[----:B------:R-:W-:Y:S01]  /*0d80*/  @!P5 FMUL R24, R24, 0.5 ;  /* 0x3f0000001818d820 */ /* 0x000fe20000400000 */
[----:B--2---:R-:W-:-:S04]  /*0d90*/  @!P2 FMUL R25, R25, R25 ;  /* 0x000000191919a220 */ /* 0x004fc80000400000 */
[----:B------:R-:W-:-:S05]  /*0da0*/  FADD R25, R25, 1 ;  /* 0x3f80000019197421 */ /* 0x000fca0000000000 */
[----:B------:R-:W-:-:S04]  /*0db0*/  FSETP.GT.AND P2, PT, R25, 8.50705917302346158658e+37, PT ;  /* 0x7e8000001900780b */ /* 0x000fc80003f44000 */
[----:B------:R-:W-:-:S09]  /*0dc0*/  FSEL R10, R8, 1, P2 ;  /* 0x3f800000080a7808 */ /* 0x000fd20001000000 */
[----:B------:R-:W-:Y:S01]  /*0dd0*/  @P2 FMUL R25, R25, 0.25 ;  /* 0x3e80000019192820 */ /* 0x000fe20000400000 */
[----:B------:R-:W-:-:S05]  /*0de0*/  FSETP.GEU.AND P2, PT, R9, -126, PT ;  /* 0xc2fc00000900780b */ /* 0x000fca0003f4e000 */
[----:B------:R-:W1:Y:S08]  /*0df0*/  MUFU.RCP R25, R25 ;  /* 0x0000001900197308 */ /* 0x000e700000001000 */
[----:B------:R-:W-:-:S06]  /*0e00*/  @!P2 FMUL R9, R9, 0.5 ;  /* 0x3f0000000909a820 */ /* 0x000fcc0000400000 */
[----:B------:R-:W2:Y:S01]  /*0e10*/  MUFU.EX2 R9, R9 ;  /* 0x0000000900097308 */ /* 0x000ea20000000800 */
[----:B-1----:R-:W-:Y:S01]  /*0e20*/  FMUL R10, R25, R10 ;  /* 0x0000000a190a7220 */ /* 0x002fe20000400000 */
[----:B------:R-:W-:-:S03]  /*0e30*/  SHF.L.U32 R25, R14, 0x10, RZ ;  /* 0x000000100e197819 */ /* 0x000fc600000006ff */
[----:B------:R-:W-:Y:S02]  /*0e40*/  FMUL R5, R5, R10 ;  /* 0x0000000a05057220 */ /* 0x000fe40000400000 */
[--C-:B------:R-:W-:Y:S01]  /*0e50*/  FADD R13, RZ, -R25.reuse ;  /* 0x80000019ff0d7221 */ /* 0x100fe20000000000 */
[----:B------:R-:W-:Y:S01]  /*0e60*/  FMUL R10, R20, R25 ;  /* 0x00000019140a7220 */ /* 0x000fe20000400000 */
[----:B------:R-:W-:Y:S01]  /*0e70*/  SHF.L.U32 R20, R11, 0x10, RZ ;  /* 0x000000100b147819 */ /* 0x000fe200000006ff */
[----:B------:R-:W-:Y:S01]  /*0e80*/  FMUL R11, R22, R35 ;  /* 0x00000023160b7220 */ /* 0x000fe20000400000 */
[----:B------:R-:W-:Y:S01]  /*0e90*/  FMUL R13, R13, 1.4426950216293334961 ;  /* 0x3fb8aa3b0d0d7820 */ /* 0x000fe20000400000 */
[----:B------:R-:W-:Y:S01]  /*0ea0*/  PRMT R25, R14, 0x7632, R25 ;  /* 0x000076320e197816 */ /* 0x000fe20000000019 */
[----:B------:R-:W-:Y:S01]  /*0eb0*/  FADD R35, RZ, -R35 ;  /* 0x80000023ff237221 */ /* 0x000fe20000000000 */
[----:B------:R-:W1:Y:S01]  /*0ec0*/  MUFU.EX2 R14, R24 ;  /* 0x00000018000e7308 */ /* 0x000e620000000800 */
[----:B------:R-:W-:Y:S01]  /*0ed0*/  PRMT R22, R15, 0x7632, R22 ;  /* 0x000076320f167816 */ /* 0x000fe20000000016 */
[----:B------:R-:W-:Y:S01]  /*0ee0*/  FMUL R12, R27, R20 ;  /* 0x000000141b0c7220 */ /* 0x000fe20000400000 */
[----:B------:R-:W-:Y:S01]  /*0ef0*/  FSETP.GEU.AND P4, PT, R13, -126, PT ;  /* 0xc2fc00000d00780b */ /* 0x000fe20003f8e000 */
[----:B------:R-:W-:Y:S01]  /*0f00*/  FMUL R15, R35, 1.4426950216293334961 ;  /* 0x3fb8aa3b230f7820 */ /* 0x000fe20000400000 */
[----:B------:R-:W-:Y:S01]  /*0f10*/  SHF.L.U32 R25, R25, 0x10, RZ ;  /* 0x0000001019197819 */ /* 0x000fe200000006ff */
[----:B------:R-:W-:Y:S01]  /*0f20*/  FADD R20, RZ, -R20 ;  /* 0x80000014ff147221 */ /* 0x000fe20000000000 */
[----:B------:R-:W-:Y:S01]  /*0f30*/  SHF.L.U32 R27, R22, 0x10, RZ ;  /* 0x00000010161b7819 */ /* 0x000fe200000006ff */
[----:B--2---:R-:W-:Y:S01]  /*0f40*/  @!P2 FMUL R9, R9, R9 ;  /* 0x000000090909a220 */ /* 0x004fe20000400000 */
[----:B------:R-:W-:Y:S01]  /*0f50*/  FSETP.GEU.AND P3, PT, R15, -126, PT ;  /* 0xc2fc00000f00780b */ /* 0x000fe20003f6e000 */
[----:B------:R-:W-:Y:S01]  /*0f60*/  FMUL R20, R20, 1.4426950216293334961 ;  /* 0x3fb8aa3b14147820 */ /* 0x000fe20000400000 */
[----:B------:R-:W-:Y:S01]  /*0f70*/  FADD R22, RZ, -R25 ;  /* 0x80000019ff167221 */ /* 0x000fe20000000000 */
[----:B------:R-:W-:Y:S01]  /*0f80*/  FMUL R34, R34, R27 ;  /* 0x0000001b22227220 */ /* 0x000fe20000400000 */
[----:B------:R-:W-:Y:S01]  /*0f90*/  FADD R27, RZ, -R27 ;  /* 0x8000001bff1b7221 */ /* 0x000fe20000000000 */
[----:B------:R-:W-:Y:S01]  /*0fa0*/  FMUL R30, R30, R25 ;  /* 0x000000191e1e7220 */ /* 0x000fe20000400000 */
[----:B------:R-:W-:Y:S01]  /*0fb0*/  FMUL R22, R22, 1.4426950216293334961 ;  /* 0x3fb8aa3b16167820 */ /* 0x000fe20000400000 */
[----:B------:R-:W-:Y:S01]  /*0fc0*/  @!P4 FMUL R13, R13, 0.5 ;  /* 0x3f0000000d0dc820 */ /* 0x000fe20000400000 */
[----:B------:R-:W-:Y:S01]  /*0fd0*/  FSETP.GEU.AND P6, PT, R20, -126, PT ;  /* 0xc2fc00001400780b */ /* 0x000fe20003fce000 */
[----:B-1----:R-:W-:Y:S01]  /*0fe0*/  @!P5 FMUL R14, R14, R14 ;  /* 0x0000000e0e0ed220 */ /* 0x002fe20000400000 */
[----:B------:R-:W-:Y:S01]  /*0ff0*/  FMUL R25, R27, 1.4426950216293334961 ;  /* 0x3fb8aa3b1b197820 */ /* 0x000fe20000400000 */
[----:B------:R-:W-:Y:S01]  /*1000*/  FSETP.GEU.AND P5, PT, R22, -126, PT ;  /* 0xc2fc00001600780b */ /* 0x000fe20003fae000 */
[----:B------:R-:W-:Y:S01]  /*1010*/  FADD R9, R9, 1 ;  /* 0x3f80000009097421 */ /* 0x000fe20000000000 */
[----:B------:R-:W1:Y:S01]  /*1020*/  MUFU.EX2 R13, R13 ;  /* 0x0000000d000d7308 */ /* 0x000e620000000800 */
[----:B------:R-:W-:Y:S01]  /*1030*/  @!P3 FMUL R15, R15, 0.5 ;  /* 0x3f0000000f0fb820 */ /* 0x000fe20000400000 */
[----:B------:R-:W-:-:S06]  /*1040*/  FSETP.GEU.AND P2, PT, R25, -126, PT ;  /* 0xc2fc00001900780b */ /* 0x000fcc0003f4e000 */
[----:B------:R-:W2:Y:S01]  /*1050*/  MUFU.EX2 R24, R15 ;  /* 0x0000000f00187308 */ /* 0x000ea20000000800 */
[----:B------:R-:W-:Y:S02]  /*1060*/  @!P6 FMUL R20, R20, 0.5 ;  /* 0x3f0000001414e820 */ /* 0x000fe40000400000 */
[----:B------:R-:W-:-:S04]  /*1070*/  @!P5 FMUL R22, R22, 0.5 ;  /* 0x3f0000001616d820 */ /* 0x000fc80000400000 */
[----:B------:R-:W-:Y:S01]  /*1080*/  @!P2 FMUL R25, R25, 0.5 ;  /* 0x3f0000001919a820 */ /* 0x000fe20000400000 */
[----:B------:R-:W4:Y:S01]  /*1090*/  MUFU.EX2 R20, R20 ;  /* 0x0000001400147308 */ /* 0x000f220000000800 */
[----:B-1----:R-:W-:Y:S01]  /*10a0*/  @!P4 FMUL R13, R13, R13 ;  /* 0x0000000d0d0dc220 */ /* 0x002fe20000400000 */
[----:B------:R-:W-:-:S03]  /*10b0*/  FSETP.GT.AND P4, PT, R9, 8.50705917302346158658e+37, PT ;  /* 0x7e8000000900780b */ /* 0x000fc60003f84000 */
[----:B------:R-:W-:-:S03]  /*10c0*/  FADD R13, R13, 1 ;  /* 0x3f8000000d0d7421 */ /* 0x000fc60000000000 */
[----:B------:R-:W1:Y:S01]  /*10d0*/  MUFU.EX2 R22, R22 ;  /* 0x0000001600167308 */ /* 0x000e620000000800 */
[----:B--2---:R-:W-:Y:S01]  /*10e0*/  @!P3 FMUL R24, R24, R24 ;  /* 0x000000181818b220 */ /* 0x004fe20000400000 */
[----:B------:R-:W-:-:S03]  /*10f0*/  FSETP.GT.AND P3, PT, R13, 8.50705917302346158658e+37, PT ;  /* 0x7e8000000d00780b */ /* 0x000fc60003f64000 */
[----:B------:R-:W-:Y:S01]  /*1100*/  FADD R27, R24, 1 ;  /* 0x3f800000181b7421 */ /* 0x000fe20000000000 */
[----:B------:R-:W-:Y:S01]  /*1110*/  FADD R24, R14, 1 ;  /* 0x3f8000000e187421 */ /* 0x000fe20000000000 */
[----:B------:R-:W-:Y:S01]  /*1120*/  @P4 FMUL R9, R9, 0.25 ;  /* 0x3e80000009094820 */ /* 0x000fe20000400000 */
[----:B------:R2:W5:Y:S01]  /*1130*/  MUFU.EX2 R15, R25 ;  /* 0x00000019000f7308 */ /* 0x0005620000000800 */
[----:B----4-:R-:W-:Y:S01]  /*1140*/  @!P6 FMUL R20, R20, R20 ;  /* 0x000000141414e220 */ /* 0x010fe20000400000 */
[----:B------:R-:W-:-:S04]  /*1150*/  FSETP.GT.AND P6, PT, R27, 8.50705917302346158658e+37, PT ;  /* 0x7e8000001b00780b */ /* 0x000fc80003fc4000 */
[----:B------:R-:W-:Y:S01]  /*1160*/  FSEL R36, R8, 1, P6 ;  /* 0x3f80000008247808 */ /* 0x000fe20003000000 */
[----:B------:R-:W-:Y:S01]  /*1170*/  @P3 FMUL R13, R13, 0.25 ;  /* 0x3e8000000d0d3820 */ /* 0x000fe20000400000 */
[----:B------:R-:W4:Y:S01]  /*1180*/  MUFU.RCP R9, R9 ;  /* 0x0000000900097308 */ /* 0x000f220000001000 */
[----:B-1----:R-:W-:Y:S01]  /*1190*/  @!P5 FMUL R22, R22, R22 ;  /* 0x000000161616d220 */ /* 0x002fe20000400000 */
[----:B------:R-:W-:Y:S01]  /*11a0*/  FSETP.GT.AND P5, PT, R24, 8.50705917302346158658e+37, PT ;  /* 0x7e8000001800780b */ /* 0x000fe20003fa4000 */
[----:B--2---:R-:W-:Y:S01]  /*11b0*/  FADD R25, R20, 1 ;  /* 0x3f80000014197421 */ /* 0x004fe20000000000 */
[----:B------:R-:W-:Y:S01]  /*11c0*/  FSEL R20, R8, 1, P4 ;  /* 0x3f80000008147808 */ /* 0x000fe20002000000 */
[----:B------:R-:W-:Y:S02]  /*11d0*/  FADD R14, R22, 1 ;  /* 0x3f800000160e7421 */ /* 0x000fe40000000000 */
[----:B------:R-:W-:Y:S01]  /*11e0*/  @P6 FMUL R27, R27, 0.25 ;  /* 0x3e8000001b1b6820 */ /* 0x000fe20000400000 */
[----:B------:R-:W1:Y:S01]  /*11f0*/  MUFU.RCP R13, R13 ;  /* 0x0000000d000d7308 */ /* 0x000e620000001000 */
[----:B-----5:R-:W-:Y:S01]  /*1200*/  @!P2 FMUL R15, R15, R15 ;  /* 0x0000000f0f0fa220 */ /* 0x020fe20000400000 */
[----:B------:R-:W-:-:S02]  /*1210*/  FSETP.GT.AND P4, PT, R14, 8.50705917302346158658e+37, PT ;  /* 0x7e8000000e00780b */ /* 0x000fc40003f84000 */
[----:B------:R-:W-:Y:S01]  /*1220*/  FSETP.GT.AND P2, PT, R25, 8.50705917302346158658e+37, PT ;  /* 0x7e8000001900780b */ /* 0x000fe20003f44000 */
[----:B------:R-:W-:Y:S02]  /*1230*/  FADD R15, R15, 1 ;  /* 0x3f8000000f0f7421 */ /* 0x000fe40000000000 */
[----:B------:R-:W-:Y:S01]  /*1240*/  @P5 FMUL R24, R24, 0.25 ;  /* 0x3e80000018185820 */ /* 0x000fe20000400000 */
[----:B------:R-:W2:Y:S01]  /*1250*/  MUFU.RCP R27, R27 ;  /* 0x0000001b001b7308 */ /* 0x000ea20000001000 */
[----:B----4-:R-:W-:Y:S01]  /*1260*/  FMUL R9, R9, R20 ;  /* 0x0000001409097220 */ /* 0x010fe20000400000 */
[----:B------:R-:W-:Y:S02]  /*1270*/  FSEL R20, R8, 1, P3 ;  /* 0x3f80000008147808 */ /* 0x000fe40001800000 */
[----:B------:R-:W-:Y:S01]  /*1280*/  FSETP.GT.AND P3, PT, R15, 8.50705917302346158658e+37, PT ;  /* 0x7e8000000f00780b */ /* 0x000fe20003f64000 */
[----:B------:R-:W-:Y:S02]  /*1290*/  FMUL R9, R6, R9 ;  /* 0x0000000906097220 */ /* 0x000fe40000400000 */
[----:B------:R-:W-:Y:S01]  /*12a0*/  @P4 FMUL R14, R14, 0.25 ;  /* 0x3e8000000e0e4820 */ /* 0x000fe20000400000 */
[----:B------:R-:W4:Y:S01]  /*12b0*/  MUFU.RCP R6, R24 ;  /* 0x0000001800067308 */ /* 0x000f220000001000 */
[----:B-1----:R-:W-:Y:S01]  /*12c0*/  FMUL R13, R13, R20 ;  /* 0x000000140d0d7220 */ /* 0x002fe20000400000 */
[C---:B---3--:R-:W-:Y:S01]  /*12d0*/  SHF.L.U32 R20, R16.reuse, 0x10, RZ ;  /* 0x0000001010147819 */ /* 0x048fe200000006ff */
[----:B------:R-:W-:Y:S01]  /*12e0*/  @P2 FMUL R25, R25, 0.25 ;  /* 0x3e80000019192820 */ /* 0x000fe20000400000 */
[----:B------:R-:W-:Y:S01]  /*12f0*/  PRMT R16, R16, 0x7632, R16 ;  /* 0x0000763210107816 */ /* 0x000fe20000000010 */
[----:B------:R-:W-:-:S02]  /*1300*/  FMUL R10, R10, R13 ;  /* 0x0000000d0a0a7220 */ /* 0x000fc40000400000 */
[----:B------:R-:W-:Y:S01]  /*1310*/  FADD R13, RZ, -R20 ;  /* 0x80000014ff0d7221 */ /* 0x000fe20000000000 */
[----:B------:R-:W1:Y:S01]  /*1320*/  MUFU.RCP R14, R14 ;  /* 0x0000000e000e7308 */ /* 0x000e620000001000 */
[----:B------:R-:W-:Y:S01]  /*1330*/  @P3 FMUL R15, R15, 0.25 ;  /* 0x3e8000000f0f3820 */ /* 0x000fe20000400000 */
[----:B--2---:R-:W-:Y:S01]  /*1340*/  FMUL R36, R27, R36 ;  /* 0x000000241b247220 */ /* 0x004fe20000400000 */
[----:B------:R-:W-:Y:S01]  /*1350*/  FSEL R27, R8, 1, P5 ;  /* 0x3f800000081b7808 */ /* 0x000fe20002800000 */
[----:B------:R-:W-:Y:S01]  /*1360*/  FMUL R13, R13, 1.4426950216293334961 ;  /* 0x3fb8aa3b0d0d7820 */ /* 0x000fe20000400000 */
[----:B------:R-:W-:Y:S01]  /*1370*/  SHF.L.U32 R16, R16, 0x10, RZ ;  /* 0x0000001010107819 */ /* 0x000fe200000006ff */
[----:B------:R-:W-:Y:S01]  /*1380*/  FMUL R23, R23, R20 ;  /* 0x0000001417177220 */ /* 0x000fe20000400000 */
[----:B------:R-:W-:Y:S01]  /*1390*/  FMUL R11, R11, R36 ;  /* 0x000000240b0b7220 */ /* 0x000fe20000400000 */
[----:B------:R-:W2:Y:S01]  /*13a0*/  MUFU.RCP R15, R15 ;  /* 0x0000000f000f7308 */ /* 0x000ea20000001000 */
[----:B----4-:R-:W-:Y:S01]  /*13b0*/  FMUL R6, R6, R27 ;  /* 0x0000001b06067220 */ /* 0x010fe20000400000 */
[----:B------:R-:W-:Y:S01]  /*13c0*/  FSEL R27, R8, 1, P4 ;  /* 0x3f800000081b7808 */ /* 0x000fe20002000000 */
[----:B------:R-:W-:Y:S01]  /*13d0*/  FMUL R21, R21, R16 ;  /* 0x0000001015157220 */ /* 0x000fe20000400000 */
[----:B------:R-:W-:-:S04]  /*13e0*/  FSETP.GEU.AND P5, PT, R13, -126, PT ;  /* 0xc2fc00000d00780b */ /* 0x000fc80003fae000 */
[----:B------:R3:W4:Y:S01]  /*13f0*/  MUFU.RCP R22, R25 ;  /* 0x0000001900167308 */ /* 0x0007220000001000 */
[----:B-1----:R-:W-:Y:S01]  /*1400*/  FMUL R27, R14, R27 ;  /* 0x0000001b0e1b7220 */ /* 0x002fe20000400000 */
[C---:B------:R-:W-:Y:S02]  /*1410*/  FSEL R14, R8.reuse, 1, P3 ;  /* 0x3f800000080e7808 */ /* 0x040fe40001800000 */
[----:B---3--:R-:W-:-:S03]  /*1420*/  FSEL R25, R8, 1, P2 ;  /* 0x3f80000008197808 */ /* 0x008fc60001000000 */
[----:B--2---:R-:W-:Y:S01]  /*1430*/  FMUL R35, R15, R14 ;  /* 0x0000000e0f237220 */ /* 0x004fe20000400000 */
[----:B------:R-:W-:Y:S01]  /*1440*/  SHF.L.U32 R15, R17, 0x10, RZ ;  /* 0x00000010110f7819 */ /* 0x000fe200000006ff */
[----:B------:R-:W-:Y:S01]  /*1450*/  @!P5 FMUL R13, R13, 0.5 ;  /* 0x3f0000000d0dd820 */ /* 0x000fe20000400000 */
[----:B------:R-:W-:Y:S01]  /*1460*/  FMUL R14, R7, R6 ;  /* 0x00000006070e7220 */ /* 0x000fe20000400000 */
[----:B------:R-:W-:Y:S01]  /*1470*/  FMUL R7, R30, R27 ;  /* 0x0000001b1e077220 */ /* 0x000fe20000400000 */
[----:B------:R-:W-:Y:S01]  /*1480*/  SHF.L.U32 R30, R19, 0x10, RZ ;  /* 0x00000010131e7819 */ /* 0x000fe200000006ff */
[----:B------:R-:W-:Y:S01]  /*1490*/  FMUL R26, R26, R15 ;  /* 0x0000000f1a1a7220 */ /* 0x000fe20000400000 */
[----:B----4-:R-:W-:Y:S01]  /*14a0*/  FMUL R25, R22, R25 ;  /* 0x0000001916197220 */ /* 0x010fe20000400000 */
[----:B------:R-:W-:Y:S01]  /*14b0*/  FADD R22, RZ, -R16 ;  /* 0x80000010ff167221 */ /* 0x000fe20000000000 */
[----:B------:R-:W-:Y:S01]  /*14c0*/  FADD R15, RZ, -R15 ;  /* 0x8000000fff0f7221 */ /* 0x000fe20000000000 */
[----:B------:R-:W1:Y:S01]  /*14d0*/  MUFU.EX2 R13, R13 ;  /* 0x0000000d000d7308 */ /* 0x000e620000000800 */
[----:B------:R-:W-:Y:S01]  /*14e0*/  FMUL R12, R12, R25 ;  /* 0x000000190c0c7220 */ /* 0x000fe20000400000 */
[----:B------:R-:W-:Y:S01]  /*14f0*/  FMUL R20, R22, 1.4426950216293334961 ;  /* 0x3fb8aa3b16147820 */ /* 0x000fe20000400000 */
[----:B------:R-:W-:Y:S01]  /*1500*/  FMUL R27, R15, 1.4426950216293334961 ;  /* 0x3fb8aa3b0f1b7820 */ /* 0x000fe20000400000 */
[C---:B------:R-:W-:Y:S01]  /*1510*/  SHF.L.U32 R22, R18.reuse, 0x10, RZ ;  /* 0x0000001012167819 */ /* 0x040fe200000006ff */
[----:B------:R-:W-:Y:S01]  /*1520*/  FMUL R33, R33, R30 ;  /* 0x0000001e21217220 */ /* 0x000fe20000400000 */
[----:B------:R-:W-:Y:S01]  /*1530*/  PRMT R18, R18, 0x7632, R18 ;  /* 0x0000763212127816 */ /* 0x000fe20000000012 */
[----:B------:R-:W-:Y:S01]  /*1540*/  FADD R30, RZ, -R30 ;  /* 0x8000001eff1e7221 */ /* 0x000fe20000000000 */
[----:B------:R-:W-:Y:S01]  /*1550*/  FSETP.GEU.AND P3, PT, R20, -126, PT ;  /* 0xc2fc00001400780b */ /* 0x000fe20003f6e000 */
[----:B------:R-:W-:Y:S01]  /*1560*/  FMUL R31, R31, R22 ;  /* 0x000000161f1f7220 */ /* 0x000fe20000400000 */
[----:B------:R-:W-:Y:S01]  /*1570*/  FSETP.GEU.AND P4, PT, R27, -126, PT ;  /* 0xc2fc00001b00780b */ /* 0x000fe20003f8e000 */
[----:B------:R-:W-:Y:S01]  /*1580*/  FADD R22, RZ, -R22 ;  /* 0x80000016ff167221 */ /* 0x000fe20000000000 */
[----:B------:R-:W-:Y:S01]  /*1590*/  PRMT R25, R17, 0x7632, R25 ;  /* 0x0000763211197816 */ /* 0x000fe20000000019 */
[----:B------:R-:W-:Y:S01]  /*15a0*/  FMUL R6, R34, R35 ;  /* 0x0000002322067220 */ /* 0x000fe20000400000 */
[----:B------:R-:W-:Y:S01]  /*15b0*/  PRMT R15, R19, 0x7632, R15 ;  /* 0x00007632130f7816 */ /* 0x000fe2000000000f */
[----:B------:R-:W-:Y:S01]  /*15c0*/  FMUL R24, R22, 1.4426950216293334961 ;  /* 0x3fb8aa3b16187820 */ /* 0x000fe20000400000 */
[----:B------:R-:W-:Y:S01]  /*15d0*/  SHF.L.U32 R18, R18, 0x10, RZ ;  /* 0x0000001012127819 */ /* 0x000fe200000006ff */
[----:B-1----:R-:W-:Y:S01]  /*15e0*/  @!P5 FMUL R13, R13, R13 ;  /* 0x0000000d0d0dd220 */ /* 0x002fe20000400000 */
[----:B------:R-:W-:Y:S01]  /*15f0*/  SHF.L.U32 R25, R25, 0x10, RZ ;  /* 0x0000001019197819 */ /* 0x000fe200000006ff */
[----:B------:R-:W-:Y:S01]  /*1600*/  FMUL R35, R30, 1.4426950216293334961 ;  /* 0x3fb8aa3b1e237820 */ /* 0x000fe20000400000 */
[----:B------:R-:W-:Y:S01]  /*1610*/  FSETP.GEU.AND P5, PT, R24, -126, PT ;  /* 0xc2fc00001800780b */ /* 0x000fe20003fae000 */
[----:B------:R-:W-:Y:S01]  /*1620*/  @!P3 FMUL R20, R20, 0.5 ;  /* 0x3f0000001414b820 */ /* 0x000fe20000400000 */
[----:B------:R-:W-:Y:S01]  /*1630*/  FADD R22, R13, 1 ;  /* 0x3f8000000d167421 */ /* 0x000fe20000000000 */
[----:B------:R-:W-:Y:S01]  /*1640*/  @!P4 FMUL R27, R27, 0.5 ;  /* 0x3f0000001b1bc820 */ /* 0x000fe20000400000 */
[----:B------:R-:W-:Y:S01]  /*1650*/  SHF.L.U32 R15, R15, 0x10, RZ ;  /* 0x000000100f0f7819 */ /* 0x000fe200000006ff */
[----:B------:R-:W-:Y:S01]  /*1660*/  FADD R30, RZ, -R18 ;  /* 0x80000012ff1e7221 */ /* 0x000fe20000000000 */
[----:B------:R-:W-:Y:S01]  /*1670*/  FADD R17, RZ, -R25 ;  /* 0x80000019ff117221 */ /* 0x000fe20000000000 */
[----:B------:R-:W1:Y:S01]  /*1680*/  MUFU.EX2 R20, R20 ;  /* 0x0000001400147308 */ /* 0x000e620000000800 */
[----:B------:R-:W-:Y:S01]  /*1690*/  FSETP.GT.AND P2, PT, R22, 8.50705917302346158658e+37, PT ;  /* 0x7e8000001600780b */ /* 0x000fe20003f44000 */
[----:B------:R-:W-:Y:S01]  /*16a0*/  FADD R34, RZ, -R15 ;  /* 0x8000000fff227221 */ /* 0x000fe20000000000 */
[----:B------:R-:W-:Y:S01]  /*16b0*/  FMUL R30, R30, 1.4426950216293334961 ;  /* 0x3fb8aa3b1e1e7820 */ /* 0x000fe20000400000 */
[----:B------:R-:W-:Y:S01]  /*16c0*/  FMUL R17, R17, 1.4426950216293334961 ;  /* 0x3fb8aa3b11117820 */ /* 0x000fe20000400000 */
[----:B------:R-:W-:Y:S01]  /*16d0*/  FSETP.GEU.AND P6, PT, R35, -126, PT ;  /* 0xc2fc00002300780b */ /* 0x000fe20003fce000 */
[----:B------:R-:W-:Y:S01]  /*16e0*/  FMUL R34, R34, 1.4426950216293334961 ;  /* 0x3fb8aa3b22227820 */ /* 0x000fe20000400000 */
[----:B------:R-:W-:Y:S01]  /*16f0*/  @!P5 FMUL R24, R24, 0.5 ;  /* 0x3f0000001818d820 */ /* 0x000fe20000400000 */
[----:B------:R-:W2:Y:S01]  /*1700*/  MUFU.EX2 R27, R27 ;  /* 0x0000001b001b7308 */ /* 0x000ea20000000800 */
[----:B------:R-:W-:Y:S01]  /*1710*/  FSEL R13, R8, 1, P2 ;  /* 0x3f800000080d7808 */ /* 0x000fe20001000000 */
[----:B------:R-:W-:Y:S01]  /*1720*/  FMUL R28, R28, R25 ;  /* 0x000000191c1c7220 */ /* 0x000fe20000400000 */
[----:B------:R-:W-:Y:S01]  /*1730*/  FMUL R29, R29, R18 ;  /* 0x000000121d1d7220 */ /* 0x000fe20000400000 */
[----:B------:R-:W-:Y:S01]  /*1740*/  FMUL R32, R32, R15 ;  /* 0x0000000f20207220 */ /* 0x000fe20000400000 */
[----:B------:R-:W-:Y:S01]  /*1750*/  F2FP.BF16.F32.PACK_AB R9, R12, R9 ;  /* 0x000000090c09723e */ /* 0x000fe200000010ff */
[----:B------:R-:W-:Y:S01]  /*1760*/  @P2 FMUL R22, R22, 0.25 ;  /* 0x3e80000016162820 */ /* 0x000fe20000400000 */
[----:B------:R-:W-:Y:S01]  /*1770*/  FSETP.GEU.AND P2, PT, R17, -126, PT ;  /* 0xc2fc00001100780b */ /* 0x000fe20003f4e000 */
[----:B------:R-:W3:Y:S01]  /*1780*/  MUFU.EX2 R24, R24 ;  /* 0x0000001800187308 */ /* 0x000ee20000000800 */
[----:B-1----:R-:W-:Y:S01]  /*1790*/  @!P3 FMUL R20, R20, R20 ;  /* 0x000000141414b220 */ /* 0x002fe20000400000 */
[----:B------:R-:W-:Y:S01]  /*17a0*/  FSETP.GEU.AND P3, PT, R30, -126, PT ;  /* 0xc2fc00001e00780b */ /* 0x000fe20003f6e000 */
[----:B------:R-:W-:Y:S01]  /*17b0*/  @!P6 FMUL R35, R35, 0.5 ;  /* 0x3f0000002323e820 */ /* 0x000fe20000400000 */
[----:B------:R-:W-:-:S02]  /*17c0*/  F2FP.BF16.F32.PACK_AB R10, R7, R10 ;  /* 0x0000000a070a723e */ /* 0x000fc400000010ff */
[----:B------:R-:W-:Y:S02]  /*17d0*/  F2FP.BF16.F32.PACK_AB R11, R6, R11 ;  /* 0x0000000b060b723e */ /* 0x000fe400000010ff */
[----:B------:R-:W1:Y:S01]  /*17e0*/  MUFU.EX2 R19, R35 ;  /* 0x0000002300137308 */ /* 0x000e620000000800 */
[----:B--2---:R-:W-:Y:S01]  /*17f0*/  @!P4 FMUL R27, R27, R27 ;  /* 0x0000001b1b1bc220 */ /* 0x004fe20000400000 */
[----:B------:R-:W-:Y:S02]  /*1800*/  FSETP.GEU.AND P4, PT, R34, -126, PT ;  /* 0xc2fc00002200780b */ /* 0x000fe40003f8e000 */
[----:B------:R-:W-:Y:S01]  /*1810*/  @!P2 FMUL R17, R17, 0.5 ;  /* 0x3f0000001111a820 */ /* 0x000fe20000400000 */
[----:B------:R-:W-:Y:S02]  /*1820*/  FADD R27, R27, 1 ;  /* 0x3f8000001b1b7421 */ /* 0x000fe40000000000 */
[----:B------:R-:W-:Y:S01]  /*1830*/  @!P3 FMUL R30, R30, 0.5 ;  /* 0x3f0000001e1eb820 */ /* 0x000fe20000400000 */
[----:B------:R2:W4:Y:S01]  /*1840*/  MUFU.RCP R16, R22 ;  /* 0x0000001600107308 */ /* 0x0005220000001000 */
[----:B---3--:R-:W-:Y:S01]  /*1850*/  @!P5 FMUL R24, R24, R24 ;  /* 0x000000181818d220 */ /* 0x008fe20000400000 */
[----:B------:R-:W-:-:S03]  /*1860*/  FSETP.GT.AND P5, PT, R27, 8.50705917302346158658e+37, PT ;  /* 0x7e8000001b00780b */ /* 0x000fc60003fa4000 */
[----:B------:R-:W-:Y:S01]  /*1870*/  FADD R37, R24, 1 ;  /* 0x3f80000018257421 */ /* 0x000fe20000000000 */
[----:B------:R-:W-:Y:S01]  /*1880*/  FADD R24, R20, 1 ;  /* 0x3f80000014187421 */ /* 0x000fe20000000000 */
[----:B------:R-:W-:Y:S01]  /*1890*/  @!P4 FMUL R34, R34, 0.5 ;  /* 0x3f0000002222c820 */ /* 0x000fe20000400000 */
[----:B------:R-:W3:Y:S01]  /*18a0*/  MUFU.EX2 R30, R30 ;  /* 0x0000001e001e7308 */ /* 0x000ee20000000800 */
[----:B-1----:R-:W-:Y:S01]  /*18b0*/  @!P6 FMUL R19, R19, R19 ;  /* 0x000000131313e220 */ /* 0x002fe20000400000 */
[----:B------:R-:W-:Y:S02]  /*18c0*/  FSETP.GT.AND P6, PT, R37, 8.50705917302346158658e+37, PT ;  /* 0x7e8000002500780b */ /* 0x000fe40003fc4000 */
[----:B--2---:R-:W-:Y:S01]  /*18d0*/  FSEL R22, R8, 1, P5 ;  /* 0x3f80000008167808 */ /* 0x004fe20002800000 */
[----:B------:R-:W-:Y:S02]  /*18e0*/  FADD R36, R19, 1 ;  /* 0x3f80000013247421 */ /* 0x000fe40000000000 */
[----:B------:R-:W-:Y:S01]  /*18f0*/  @P5 FMUL R27, R27, 0.25 ;  /* 0x3e8000001b1b5820 */ /* 0x000fe20000400000 */
[----:B------:R1:W2:Y:S01]  /*1900*/  MUFU.EX2 R25, R34 ;  /* 0x0000002200197308 */ /* 0x0002a20000000800 */
[----:B----4-:R-:W-:-:S04]  /*1910*/  FMUL R18, R16, R13 ;  /* 0x0000000d10127220 */ /* 0x010fc80000400000 */
[----:B------:R-:W-:Y:S02]  /*1920*/  FMUL R23, R23, R18 ;  /* 0x0000001217177220 */ /* 0x000fe40000400000 */
[----:B------:R-:W-:Y:S01]  /*1930*/  @P6 FMUL R37, R37, 0.25 ;  /* 0x3e80000025256820 */ /* 0x000fe20000400000 */
[----:B------:R-:W4:Y:S01]  /*1940*/  MUFU.EX2 R17, R17 ;  /* 0x0000001100117308 */ /* 0x000f220000000800 */
[----:B---3--:R-:W-:Y:S01]  /*1950*/  @!P3 FMUL R30, R30, R30 ;  /* 0x0000001e1e1eb220 */ /* 0x008fe20000400000 */
[----:B------:R-:W-:-:S03]  /*1960*/  FSETP.GT.AND P3, PT, R24, 8.50705917302346158658e+37, PT ;  /* 0x7e8000001800780b */ /* 0x000fc60003f64000 */
[----:B-1----:R-:W-:Y:S01]  /*1970*/  FADD R34, R30, 1 ;  /* 0x3f8000001e227421 */ /* 0x002fe20000000000 */
[----:B------:R-:W-:Y:S02]  /*1980*/  FSEL R13, R8, 1, P3 ;  /* 0x3f800000080d7808 */ /* 0x000fe40001800000 */
[----:B------:R1:W3:Y:S01]  /*1990*/  MUFU.RCP R19, R27 ;  /* 0x0000001b00137308 */ /* 0x0002e20000001000 */
[----:B--2---:R-:W-:Y:S01]  /*19a0*/  @!P4 FMUL R25, R25, R25 ;  /* 0x000000191919c220 */ /* 0x004fe20000400000 */
[----:B------:R-:W-:-:S03]  /*19b0*/  FSETP.GT.AND P4, PT, R34, 8.50705917302346158658e+37, PT ;  /* 0x7e8000002200780b */ /* 0x000fc60003f84000 */
[----:B------:R-:W-:Y:S02]  /*19c0*/  FADD R25, R25, 1 ;  /* 0x3f80000019197421 */ /* 0x000fe40000000000 */
[----:B------:R-:W-:Y:S01]  /*19d0*/  @P3 FMUL R24, R24, 0.25 ;  /* 0x3e80000018183820 */ /* 0x000fe20000400000 */
[----:B------:R-:W2:Y:S01]  /*19e0*/  MUFU.RCP R20, R37 ;  /* 0x0000002500147308 */ /* 0x000ea20000001000 */
[----:B----4-:R-:W-:Y:S01]  /*19f0*/  @!P2 FMUL R17, R17, R17 ;  /* 0x000000111111a220 */ /* 0x010fe20000400000 */
[----:B------:R-:W-:Y:S02]  /*1a00*/  FSETP.GT.AND P2, PT, R36, 8.50705917302346158658e+37, PT ;  /* 0x7e8000002400780b */ /* 0x000fe40003f44000 */
[----:B-1----:R-:W-:Y:S01]  /*1a10*/  FSEL R27, R8, 1, P6 ;  /* 0x3f800000081b7808 */ /* 0x002fe20003000000 */
[----:B------:R-:W-:Y:S01]  /*1a20*/  FADD R35, R17, 1 ;  /* 0x3f80000011237421 */ /* 0x000fe20000000000 */
[----:B------:R-:W-:Y:S01]  /*1a30*/  FSETP.GT.AND P6, PT, R25, 8.50705917302346158658e+37, PT ;  /* 0x7e8000001900780b */ /* 0x000fe20003fc4000 */
[----:B------:R-:W-:Y:S01]  /*1a40*/  @P4 FMUL R34, R34, 0.25 ;  /* 0x3e80000022224820 */ /* 0x000fe20000400000 */
[----:B------:R-:W1:Y:S01]  /*1a50*/  MUFU.RCP R24, R24 ;  /* 0x0000001800187308 */ /* 0x000e620000001000 */
[----:B------:R-:W-:Y:S01]  /*1a60*/  FSEL R16, R8, 1, P2 ;  /* 0x3f80000008107808 */ /* 0x000fe20001000000 */
[----:B---3--:R-:W-:Y:S01]  /*1a70*/  FMUL R19, R19, R22 ;  /* 0x0000001613137220 */ /* 0x008fe20000400000 */
[----:B------:R-:W-:-:S03]  /*1a80*/  FSETP.GT.AND P5, PT, R35, 8.50705917302346158658e+37, PT ;  /* 0x7e8000002300780b */ /* 0x000fc60003fa4000 */
[----:B------:R-:W-:Y:S01]  /*1a90*/  FMUL R26, R26, R19 ;  /* 0x000000131a1a7220 */ /* 0x000fe20000400000 */
[----:B------:R-:W-:Y:S01]  /*1aa0*/  @P2 FMUL R36, R36, 0.25 ;  /* 0x3e80000024242820 */ /* 0x000fe20000400000 */
[----:B------:R-:W3:Y:S01]  /*1ab0*/  MUFU.RCP R34, R34 ;  /* 0x0000002200227308 */ /* 0x000ee20000001000 */
[----:B------:R-:W-:Y:S01]  /*1ac0*/  FSEL R15, R8, 1, P5 ;  /* 0x3f800000080f7808 */ /* 0x000fe20002800000 */
[----:B--2---:R-:W-:Y:S01]  /*1ad0*/  FMUL R20, R20, R27 ;  /* 0x0000001b14147220 */ /* 0x004fe20000400000 */
[----:B------:R-:W-:-:S03]  /*1ae0*/  @P6 FMUL R25, R25, 0.25 ;  /* 0x3e80000019196820 */ /* 0x000fc60000400000 */
[----:B------:R-:W-:Y:S02]  /*1af0*/  FMUL R20, R31, R20 ;  /* 0x000000141f147220 */ /* 0x000fe40000400000 */
[----:B------:R-:W2:Y:S01]  /*1b00*/  MUFU.RCP R17, R36 ;  /* 0x0000002400117308 */ /* 0x000ea20000001000 */
[----:B------:R-:W-:Y:S01]  /*1b10*/  @P5 FMUL R35, R35, 0.25 ;  /* 0x3e80000023235820 */ /* 0x000fe20000400000 */
[----:B-1----:R-:W-:Y:S01]  /*1b20*/  FMUL R24, R24, R13 ;  /* 0x0000000d18187220 */ /* 0x002fe20000400000 */
[C---:B------:R-:W-:Y:S02]  /*1b30*/  FSEL R13, R8.reuse, 1, P4 ;  /* 0x3f800000080d7808 */ /* 0x040fe40002000000 */
[----:B------:R-:W-:Y:S01]  /*1b40*/  FSEL R8, R8, 1, P6 ;  /* 0x3f80000008087808 */ /* 0x000fe20003000000 */
[----:B------:R-:W-:Y:S02]  /*1b50*/  FMUL R24, R21, R24 ;  /* 0x0000001815187220 */ /* 0x000fe40000400000 */
[----:B------:R-:W1:Y:S01]  /*1b60*/  MUFU.RCP R30, R35 ;  /* 0x00000023001e7308 */ /* 0x000e620000001000 */
[----:B---3--:R-:W-:-:S02]  /*1b70*/  FMUL R34, R34, R13 ;  /* 0x0000000d22227220 */ /* 0x008fc40000400000 */
[----:B------:R-:W-:Y:S02]  /*1b80*/  F2FP.BF16.F32.PACK_AB R24, R24, R23 ;  /* 0x000000171818723e */ /* 0x000fe400000010ff */
[----:B------:R-:W-:-:S03]  /*1b90*/  FMUL R29, R29, R34 ;  /* 0x000000221d1d7220 */ /* 0x000fc60000400000 */
[----:B------:R-:W3:Y:S01]  /*1ba0*/  MUFU.RCP R25, R25 ;  /* 0x0000001900197308 */ /* 0x000ee20000001000 */
[----:B--2---:R-:W-:-:S04]  /*1bb0*/  FMUL R16, R17, R16 ;  /* 0x0000001011107220 */ /* 0x004fc80000400000 */
[----:B------:R-:W-:Y:S01]  /*1bc0*/  FMUL R33, R33, R16 ;  /* 0x0000001021217220 */ /* 0x000fe20000400000 */
[----:B------:R-:W-:Y:S01]  /*1bd0*/  IADD3 R16, P2, R0, UR4, RZ ;  /* 0x0000000400107c10 */ /* 0x000fe2000ff5e0ff */
[----:B-1----:R-:W-:-:S03]  /*1be0*/  FMUL R15, R30, R15 ;  /* 0x0000000f1e0f7220 */ /* 0x002fc60000400000 */
[----:B------:R-:W-:Y:S02]  /*1bf0*/  IADD3.X R17, R4, UR5, RZ, P2, !PT ;  /* 0x0000000504117c10 */ /* 0x000fe400097fe4ff */
[----:B------:R-:W-:Y:S01]  /*1c00*/  IADD3 R2, P2, R2, UR4, RZ ;  /* 0x0000000402027c10 */ /* 0x000fe2000ff5e0ff */
[----:B------:R-:W-:-:S03]  /*1c10*/  FMUL R15, R28, R15 ;  /* 0x0000000f1c0f7220 */ /* 0x000fc60000400000 */
[----:B------:R-:W-:Y:S01]  /*1c20*/  IADD3.X R3, R3, UR5, RZ, P2, !PT ;  /* 0x0000000503037c10 */ /* 0x000fe200097fe4ff */
[----:B---3--:R-:W-:Y:S01]  /*1c30*/  FMUL R25, R25, R8 ;  /* 0x0000000819197220 */ /* 0x008fe20000400000 */
[----:B------:R-:W-:-:S03]  /*1c40*/  F2FP.BF16.F32.PACK_AB R8, R14, R5 ;  /* 0x000000050e08723e */ /* 0x000fc600000010ff */
[----:B------:R-:W-:Y:S01]  /*1c50*/  FMUL R32, R32, R25 ;  /* 0x0000001920207220 */ /* 0x000fe20000400000 */
[----:B------:R-:W-:Y:S01]  /*1c60*/  F2FP.BF16.F32.PACK_AB R25, R15, R26 ;  /* 0x0000001a0f19723e */ /* 0x000fe200000010ff */
[----:B------:R1:W-:Y:S01]  /*1c70*/  @P0 STG.E.128 desc[UR6][R16.64], R8 ;  /* 0x0000000810000986 */ /* 0x0003e2000c101d06 */
[----:B------:R-:W-:Y:S02]  /*1c80*/  F2FP.BF16.F32.PACK_AB R26, R29, R20 ;  /* 0x000000141d1a723e */ /* 0x000fe400000010ff */
[----:B------:R-:W-:Y:S01]  /*1c90*/  F2FP.BF16.F32.PACK_AB R27, R32, R33 ;  /* 0x00000021201b723e */ /* 0x000fe200000010ff */
[----:B0-----:R-:W-:Y:S06]  /*1ca0*/  @!P1 EXIT ;  /* 0x000000000000994d */ /* 0x001fec0003800000 */
[----:B------:R-:W-:Y:S01]  /*1cb0*/  STG.E.128 desc[UR6][R2.64], R24 ;  /* 0x0000001802007986 */ /* 0x000fe2000c101d06 */
[----:B------:R-:W-:Y:S05]  /*1cc0*/  EXIT ;  /* 0x000000000000794d */ /* 0x000fea0003800000 */
.L_x_0:
[----:B------:R-:W-:-:S00]  /*1cd0*/  BRA `(.L_x_0) ;  /* 0xfffffffc00fc7947 */ /* 0x000fc0000383ffff */
[----:B------:R-:W-:-:S00]  /*1ce0*/  NOP ;  /* 0x0000000000007918 */ /* 0x000fc00000000000 */
        /* <DEDUP_REMOVED lines=9> */
.L_x_1:


//--------------------- .nv.global.init           --------------------------
	.section	.nv.global.init,"aw",@progbits
.nv.global.init:
	.type		_$_str,@object
	.size		_$_str,(_$_str_$_2 - _$_str)
_$_str:
        /*0000*/ 	.byte	0x5f, 0x5f, 0x43, 0x55, 0x44, 0x41, 0x5f, 0x46, 0x54, 0x5a, 0x00
	.type		_$_str_$_2,@object
	.size		_$_str_$_2,(.L_1 - _$_str_$_2)
_$_str_$_2:
        /*000b*/ 	.byte	0x5f, 0x5f, 0x43, 0x55, 0x44, 0x41, 0x5f, 0x50, 0x52, 0x45, 0x43, 0x5f, 0x53, 0x51, 0x52, 0x54
        /*001b*/ 	.byte	0x00
.L_1:


//--------------------- .nv.shared.layer_norm_gated_fwd_kernel --------------------------
	.section	.nv.shared.layer_norm_gated_fwd_kernel,"aw",@nobits
	.sectionflags	@""
	.align	16
	.zero		1024


//--------------------- .nv.shared.reserved.0     --------------------------
	.section	.nv.shared.reserved.0,"aw",@nobits
	.weak		__nv_reservedSMEM_offset_0_alias
	.size		__nv_reservedSMEM_offset_0_alias, 0, 0
	.other		__nv_reservedSMEM_offset_0_alias,@"STO_CUDA_RESERVED_SHARED STV_DEFAULT"
__nv_reservedSMEM_offset_0_alias:
	.zero		0


//--------------------- .nv.constant0.layer_norm_gated_fwd_kernel --------------------------
	.section	.nv.constant0.layer_norm_gated_fwd_kernel,"a",@progbits
	.sectionflags	@""
	.align	4
.nv.constant0.layer_norm_gated_fwd_kernel:
	.zero		584


//--------------------- SYMBOLS --------------------------

	.type		.nv.reservedSmem.offset0,@object
	.size		.nv.reservedSmem.offset0,0x4
